//
// Generated by NVIDIA NVVM Compiler
//
// Compiler Build ID: CL-36424714
// Cuda compilation tools, release 13.0, V13.0.88
// Based on NVVM 20.0.0
//

.version 9.0
.target sm_100
.address_size 64

	// .globl	_Z18ray_tracing_kernelPh
.global .align 8 .u64 d_spheres;

.visible .entry _Z18ray_tracing_kernelPh(
	.param .u64 .ptr .align 1 _Z18ray_tracing_kernelPh_param_0
)
{
	.reg .pred 	%p<10>;
	.reg .b16 	%rs<2>;
	.reg .b32 	%r<22>;
	.reg .b32 	%f<155>;
	.reg .b64 	%rd<11>;

	ld.param.u64 	%rd4, [_Z18ray_tracing_kernelPh_param_0];
	mov.u32 	%r5, %tid.x;
	mov.u32 	%r6, %ctaid.x;
	mov.u32 	%r7, %ntid.x;
	mad.lo.s32 	%r8, %r6, %r7, %r5;
	mov.u32 	%r9, %tid.y;
	mov.u32 	%r10, %ctaid.y;
	mov.u32 	%r11, %ntid.y;
	mad.lo.s32 	%r12, %r10, %r11, %r9;
	mov.u32 	%r13, %nctaid.x;
	mul.lo.s32 	%r14, %r13, %r7;
	mad.lo.s32 	%r1, %r14, %r12, %r8;
	add.s32 	%r15, %r8, -512;
	cvt.rn.f32.s32 	%f1, %r15;
	add.s32 	%r16, %r12, -512;
	cvt.rn.f32.s32 	%f2, %r16;
	ld.global.u64 	%rd5, [d_spheres];
	cvta.to.global.u64 	%rd6, %rd5;
	add.s64 	%rd10, %rd6, 56;
	mov.f32 	%f135, 0f00000000;
	mov.f32 	%f136, 0fD09502F9;
	mov.b32 	%r21, 0;
	mov.f32 	%f134, %f135;
	mov.f32 	%f133, %f135;
$L__BB0_1:
	ld.global.f32 	%f72, [%rd10+-40];
	sub.f32 	%f73, %f1, %f72;
	ld.global.f32 	%f74, [%rd10+-36];
	sub.f32 	%f75, %f2, %f74;
	mul.f32 	%f8, %f73, %f73;
	mul.f32 	%f9, %f75, %f75;
	add.f32 	%f76, %f8, %f9;
	ld.global.f32 	%f10, [%rd10+-44];
	mul.f32 	%f11, %f10, %f10;
	setp.geu.f32 	%p1, %f76, %f11;
	mov.f32 	%f132, 0fD09502F9;
	@%p1 bra 	$L__BB0_3;
	sub.f32 	%f77, %f11, %f8;
	sub.f32 	%f78, %f77, %f9;
	sqrt.rn.f32 	%f79, %f78;
	div.rn.f32 	%f131, %f79, %f10;
	ld.global.f32 	%f80, [%rd10+-32];
	add.f32 	%f132, %f79, %f80;
$L__BB0_3:
	setp.leu.f32 	%p2, %f132, %f136;
	@%p2 bra 	$L__BB0_5;
	ld.global.f32 	%f81, [%rd10+-56];
	mul.f32 	%f133, %f131, %f81;
	ld.global.f32 	%f82, [%rd10+-52];
	mul.f32 	%f134, %f131, %f82;
	ld.global.f32 	%f83, [%rd10+-48];
	mul.f32 	%f135, %f131, %f83;
	mov.f32 	%f136, %f132;
$L__BB0_5:
	ld.global.f32 	%f85, [%rd10+-12];
	sub.f32 	%f86, %f1, %f85;
	ld.global.f32 	%f87, [%rd10+-8];
	sub.f32 	%f88, %f2, %f87;
	mul.f32 	%f23, %f86, %f86;
	mul.f32 	%f24, %f88, %f88;
	add.f32 	%f89, %f23, %f24;
	ld.global.f32 	%f25, [%rd10+-16];
	mul.f32 	%f26, %f25, %f25;
	setp.geu.f32 	%p3, %f89, %f26;
	mov.f32 	%f138, 0fD09502F9;
	@%p3 bra 	$L__BB0_7;
	sub.f32 	%f90, %f26, %f23;
	sub.f32 	%f91, %f90, %f24;
	sqrt.rn.f32 	%f92, %f91;
	div.rn.f32 	%f131, %f92, %f25;
	ld.global.f32 	%f93, [%rd10+-4];
	add.f32 	%f138, %f92, %f93;
$L__BB0_7:
	setp.leu.f32 	%p4, %f138, %f136;
	@%p4 bra 	$L__BB0_9;
	ld.global.f32 	%f94, [%rd10+-28];
	mul.f32 	%f133, %f131, %f94;
	ld.global.f32 	%f95, [%rd10+-24];
	mul.f32 	%f134, %f131, %f95;
	ld.global.f32 	%f96, [%rd10+-20];
	mul.f32 	%f135, %f131, %f96;
	mov.f32 	%f136, %f138;
$L__BB0_9:
	ld.global.f32 	%f98, [%rd10+16];
	sub.f32 	%f99, %f1, %f98;
	ld.global.f32 	%f100, [%rd10+20];
	sub.f32 	%f101, %f2, %f100;
	mul.f32 	%f38, %f99, %f99;
	mul.f32 	%f39, %f101, %f101;
	add.f32 	%f102, %f38, %f39;
	ld.global.f32 	%f40, [%rd10+12];
	mul.f32 	%f41, %f40, %f40;
	setp.geu.f32 	%p5, %f102, %f41;
	mov.f32 	%f144, 0fD09502F9;
	@%p5 bra 	$L__BB0_11;
	sub.f32 	%f103, %f41, %f38;
	sub.f32 	%f104, %f103, %f39;
	sqrt.rn.f32 	%f105, %f104;
	div.rn.f32 	%f131, %f105, %f40;
	ld.global.f32 	%f106, [%rd10+24];
	add.f32 	%f144, %f105, %f106;
$L__BB0_11:
	setp.leu.f32 	%p6, %f144, %f136;
	@%p6 bra 	$L__BB0_13;
	ld.global.f32 	%f107, [%rd10];
	mul.f32 	%f133, %f131, %f107;
	ld.global.f32 	%f108, [%rd10+4];
	mul.f32 	%f134, %f131, %f108;
	ld.global.f32 	%f109, [%rd10+8];
	mul.f32 	%f135, %f131, %f109;
	mov.f32 	%f136, %f144;
$L__BB0_13:
	ld.global.f32 	%f111, [%rd10+44];
	sub.f32 	%f112, %f1, %f111;
	ld.global.f32 	%f113, [%rd10+48];
	sub.f32 	%f114, %f2, %f113;
	mul.f32 	%f53, %f112, %f112;
	mul.f32 	%f54, %f114, %f114;
	add.f32 	%f115, %f53, %f54;
	ld.global.f32 	%f55, [%rd10+40];
	mul.f32 	%f56, %f55, %f55;
	setp.geu.f32 	%p7, %f115, %f56;
	mov.f32 	%f150, 0fD09502F9;
	@%p7 bra 	$L__BB0_15;
	sub.f32 	%f116, %f56, %f53;
	sub.f32 	%f117, %f116, %f54;
	sqrt.rn.f32 	%f118, %f117;
	div.rn.f32 	%f131, %f118, %f55;
	ld.global.f32 	%f119, [%rd10+52];
	add.f32 	%f150, %f118, %f119;
$L__BB0_15:
	setp.leu.f32 	%p8, %f150, %f136;
	@%p8 bra 	$L__BB0_17;
	ld.global.f32 	%f120, [%rd10+28];
	mul.f32 	%f133, %f131, %f120;
	ld.global.f32 	%f121, [%rd10+32];
	mul.f32 	%f134, %f131, %f121;
	ld.global.f32 	%f122, [%rd10+36];
	mul.f32 	%f135, %f131, %f122;
	mov.f32 	%f136, %f150;
$L__BB0_17:
	add.s32 	%r21, %r21, 4;
	add.s64 	%rd10, %rd10, 112;
	setp.ne.s32 	%p9, %r21, 20;
	@%p9 bra 	$L__BB0_1;
	cvta.to.global.u64 	%rd7, %rd4;
	mul.f32 	%f123, %f133, 0f437F0000;
	cvt.rzi.s32.f32 	%r17, %f123;
	shl.b32 	%r18, %r1, 2;
	cvt.s64.s32 	%rd8, %r18;
	add.s64 	%rd9, %rd7, %rd8;
	st.global.u8 	[%rd9], %r17;
	mul.f32 	%f124, %f134, 0f437F0000;
	cvt.rzi.s32.f32 	%r19, %f124;
	st.global.u8 	[%rd9+1], %r19;
	mul.f32 	%f125, %f135, 0f437F0000;
	cvt.rzi.s32.f32 	%r20, %f125;
	st.global.u8 	[%rd9+2], %r20;
	mov.b16 	%rs1, 255;
	st.global.u8 	[%rd9+3], %rs1;
	ret;

}


// ===== COMPILED SASS (sm_100) =====

	.target	sm_100

	.elftype	@"ET_EXEC"


//--------------------- .note.nv.tkinfo           --------------------------
	.section	.note.nv.tkinfo,"",@"SHT_NOTE"
	.sectionflags	@"SHF_NOTE_NV_TKINFO"
	.tkinfo
        /*0018*/ 	.word	0x00000002
        /*0030*/ 	.string	""
        /*0030*/ 	.string	"ptxas"
        /*0030*/ 	.string	"Cuda compilation tools, release 13.0, V13.0.88"
        /*0030*/ 	.string	"Build cuda_13.0.r13.0/compiler.36424714_0"
        /*0030*/ 	.string	"-arch sm_100 -m 64 "



//--------------------- .note.nv.cuinfo           --------------------------
	.section	.note.nv.cuinfo,"",@"SHT_NOTE"
	.sectionflags	@"SHF_NOTE_NV_CUINFO"
        /*0018*/ 	.short	0x0002
        /*001a*/ 	.short	0x0064
        /*001c*/ 	.short	0x0082
	.zero		2


//--------------------- .nv.info                  --------------------------
	.section	.nv.info,"",@"SHT_CUDA_INFO"
	.align	4


	//----- nvinfo : EIATTR_REGCOUNT
	.align		4
        /*0000*/ 	.byte	0x04, 0x2f
        /*0002*/ 	.short	(.L_2 - .L_1)
	.align		4
.L_1:
        /*0004*/ 	.word	index@(_Z18ray_tracing_kernelPh)
        /*0008*/ 	.word	0x0000001a


	//----- nvinfo : EIATTR_FRAME_SIZE
	.align		4
.L_2:
        /*000c*/ 	.byte	0x04, 0x11
        /*000e*/ 	.short	(.L_4 - .L_3)
	.align		4
.L_3:
        /*0010*/ 	.word	index@($__internal_1_$__cuda_sm3x_div_rn_noftz_f32_slowpath)
        /*0014*/ 	.word	0x00000000


	//----- nvinfo : EIATTR_FRAME_SIZE
	.align		4
.L_4:
        /*0018*/ 	.byte	0x04, 0x11
        /*001a*/ 	.short	(.L_6 - .L_5)
	.align		4
.L_5:
        /*001c*/ 	.word	index@($__internal_0_$__cuda_sm20_sqrt_rn_f32_slowpath)
        /*0020*/ 	.word	0x00000000


	//----- nvinfo : EIATTR_FRAME_SIZE
	.align		4
.L_6:
        /*0024*/ 	.byte	0x04, 0x11
        /*0026*/ 	.short	(.L_8 - .L_7)
	.align		4
.L_7:
        /*0028*/ 	.word	index@(_Z18ray_tracing_kernelPh)
        /*002c*/ 	.word	0x00000000


	//----- nvinfo : EIATTR_MIN_STACK_SIZE
	.align		4
.L_8:
        /*0030*/ 	.byte	0x04, 0x12
        /*0032*/ 	.short	(.L_10 - .L_9)
	.align		4
.L_9:
        /*0034*/ 	.word	index@(_Z18ray_tracing_kernelPh)
        /*0038*/ 	.word	0x00000000
.L_10:


//--------------------- .nv.compat                --------------------------
	.section	.nv.compat,"",@"SHT_CUDA_COMPAT_INFO"
	.align	4
        /*0000*/ 	.byte	0x02, 0x09, 0x00, 0x00, 0x02, 0x02, 0x01, 0x00, 0x02, 0x05, 0x05, 0x00, 0x03, 0x07, 0x01, 0x01
        /*0010*/ 	.byte	0x02, 0x03, 0x00, 0x00, 0x02, 0x06, 0x01, 0x00, 0x04, 0x0b, 0x08, 0x00, 0x01, 0x00, 0x00, 0x00
        /*0020*/ 	.byte	0x00, 0x00, 0x00, 0x00


//--------------------- .nv.info._Z18ray_tracing_kernelPh --------------------------
	.section	.nv.info._Z18ray_tracing_kernelPh,"",@"SHT_CUDA_INFO"
	.sectionflags	@""
	.align	4


	//----- nvinfo : EIATTR_CUDA_API_VERSION
	.align		4
        /*0000*/ 	.byte	0x04, 0x37
        /*0002*/ 	.short	(.L_12 - .L_11)
.L_11:
        /*0004*/ 	.word	0x00000082


	//----- nvinfo : EIATTR_KPARAM_INFO
	.align		4
.L_12:
        /*0008*/ 	.byte	0x04, 0x17
        /*000a*/ 	.short	(.L_14 - .L_13)
.L_13:
        /*000c*/ 	.word	0x00000000
        /*0010*/ 	.short	0x0000
        /*0012*/ 	.short	0x0000
        /*0014*/ 	.byte	0x00, 0xf5, 0x21, 0x00


	//----- nvinfo : EIATTR_SPARSE_MMA_MASK
	.align		4
.L_14:
        /*0018*/ 	.byte	0x03, 0x50
        /*001a*/ 	.short	0x0000


	//----- nvinfo : EIATTR_MAXREG_COUNT
	.align		4
        /*001c*/ 	.byte	0x03, 0x1b
        /*001e*/ 	.short	0x00ff


	//----- nvinfo : EIATTR_MERCURY_ISA_VERSION
	.align		4
        /*0020*/ 	.byte	0x03, 0x5f
        /*0022*/ 	.short	0x0101


	//----- nvinfo : EIATTR_VRC_CTA_INIT_COUNT
	.align		4
        /*0024*/ 	.byte	0x02, 0x4a
	.zero		1
	.zero		1


	//----- nvinfo : EIATTR_EXIT_INSTR_OFFSETS
	.align		4
        /*0028*/ 	.byte	0x04, 0x1c
        /*002a*/ 	.short	(.L_16 - .L_15)


	//   ....[0]....
.L_15:
        /*002c*/ 	.word	0x000010b0


	//----- nvinfo : EIATTR_CRS_STACK_SIZE
	.align		4
.L_16:
        /*0030*/ 	.byte	0x04, 0x1e
        /*0032*/ 	.short	(.L_18 - .L_17)
.L_17:
        /*0034*/ 	.word	0x00000000


	//----- nvinfo : EIATTR_CBANK_PARAM_SIZE
	.align		4
.L_18:
        /*0038*/ 	.byte	0x03, 0x19
        /*003a*/ 	.short	0x0008


	//----- nvinfo : EIATTR_PARAM_CBANK
	.align		4
        /*003c*/ 	.byte	0x04, 0x0a
        /*003e*/ 	.short	(.L_20 - .L_19)
	.align		4
.L_19:
        /*0040*/ 	.word	index@(.nv.constant0._Z18ray_tracing_kernelPh)
        /*0044*/ 	.short	0x0380
        /*0046*/ 	.short	0x0008


	//----- nvinfo : EIATTR_SW_WAR
	.align		4
.L_20:
        /*0048*/ 	.byte	0x04, 0x36
        /*004a*/ 	.short	(.L_22 - .L_21)
.L_21:
        /*004c*/ 	.word	0x00000008
.L_22:


//--------------------- .nv.callgraph             --------------------------
	.section	.nv.callgraph,"",@"SHT_CUDA_CALLGRAPH"
	.align	4
	.sectionentsize	8
	.align		4
        /*0000*/ 	.word	0x00000000
	.align		4
        /*0004*/ 	.word	0xffffffff
	.align		4
        /*0008*/ 	.word	0x00000000
	.align		4
        /*000c*/ 	.word	0xfffffffe
	.align		4
        /*0010*/ 	.word	0x00000000
	.align		4
        /*0014*/ 	.word	0xfffffffd
	.align		4
        /*0018*/ 	.word	0x00000000
	.align		4
        /*001c*/ 	.word	0xfffffffc


//--------------------- .nv.constant4             --------------------------
	.section	.nv.constant4,"a",@progbits
	.align	8
	.align		8
.nv.constant4:
        /*0000*/ 	.dword	d_spheres


//--------------------- .text._Z18ray_tracing_kernelPh --------------------------
	.section	.text._Z18ray_tracing_kernelPh,"ax",@progbits
	.align	128
        .global         _Z18ray_tracing_kernelPh
        .type           _Z18ray_tracing_kernelPh,@function
        .size           _Z18ray_tracing_kernelPh,(.L_x_45 - _Z18ray_tracing_kernelPh)
        .other          _Z18ray_tracing_kernelPh,@"STO_CUDA_ENTRY STV_DEFAULT"
_Z18ray_tracing_kernelPh:
.text._Z18ray_tracing_kernelPh:
[----:B------:R-:W-:Y:S08]  /*0000*/  LDC R1, c[0x0][0x37c] ;  /* 0x0000df00ff017b82 */ /* 0x000ff00000000800 */
[----:B------:R-:W0:Y:S01]  /*0010*/  LDC.64 R2, c[0x4][RZ] ;  /* 0x01000000ff027b82 */ /* 0x000e220000000a00 */
[----:B------:R-:W0:Y:S02]  /*0020*/  LDCU.64 UR6, c[0x0][0x358] ;  /* 0x00006b00ff0677ac */ /* 0x000e240008000a00 */
[----:B0-----:R-:W2:Y:S05]  /*0030*/  LDG.E.64 R2, desc[UR6][R2.64] ;  /* 0x0000000602027981 */ /* 0x001eaa000c1e1b00 */
[----:B------:R-:W0:Y:S01]  /*0040*/  LDC R9, c[0x0][0x360] ;  /* 0x0000d800ff097b82 */ /* 0x000e220000000800 */
[----:B------:R-:W-:Y:S01]  /*0050*/  HFMA2 R11, -RZ, RZ, 0, 0 ;  /* 0x00000000ff0b7431 */ /* 0x000fe200000001ff */
[----:B------:R-:W-:Y:S01]  /*0060*/  MOV R10, 0xd09502f9 ;  /* 0xd09502f9000a7802 */ /* 0x000fe20000000f00 */
[----:B------:R-:W1:Y:S01]  /*0070*/  S2R R5, SR_TID.Y ;  /* 0x0000000000057919 */ /* 0x000e620000002200 */
[----:B------:R-:W-:Y:S01]  /*0080*/  HFMA2 R8, -RZ, RZ, 0, 0 ;  /* 0x00000000ff087431 */ /* 0x000fe200000001ff */
[----:B------:R-:W-:Y:S01]  /*0090*/  MOV R7, RZ ;  /* 0x000000ff00077202 */ /* 0x000fe20000000f00 */
[----:B------:R-:W0:Y:S02]  /*00a0*/  S2R R0, SR_TID.X ;  /* 0x0000000000007919 */ /* 0x000e240000002100 */
[----:B------:R-:W1:Y:S08]  /*00b0*/  S2UR UR5, SR_CTAID.Y ;  /* 0x00000000000579c3 */ /* 0x000e700000002600 */
[----:B------:R-:W1:Y:S01]  /*00c0*/  LDC R4, c[0x0][0x364] ;  /* 0x0000d900ff047b82 */ /* 0x000e620000000800 */
[----:B------:R-:W3:Y:S07]  /*00d0*/  LDCU UR8, c[0x0][0x370] ;  /* 0x00006e00ff0877ac */ /* 0x000eee0008000800 */
[----:B------:R-:W0:Y:S01]  /*00e0*/  S2UR UR4, SR_CTAID.X ;  /* 0x00000000000479c3 */ /* 0x000e220000002500 */
[----:B-1----:R-:W-:-:S02]  /*00f0*/  IMAD R5, R4, UR5, R5 ;  /* 0x0000000504057c24 */ /* 0x002fc4000f8e0205 */
[C---:B0-----:R-:W-:Y:S01]  /*0100*/  IMAD R0, R9.reuse, UR4, R0 ;  /* 0x0000000409007c24 */ /* 0x041fe2000f8e0200 */
[----:B------:R-:W-:Y:S01]  /*0110*/  UMOV UR4, URZ ;  /* 0x000000ff00047c82 */ /* 0x000fe20008000000 */
[----:B---3--:R-:W-:-:S03]  /*0120*/  IMAD R9, R9, UR8, RZ ;  /* 0x0000000809097c24 */ /* 0x008fc6000f8e02ff */
[----:B------:R-:W-:Y:S01]  /*0130*/  IADD3 R6, PT, PT, R0, -0x200, RZ ;  /* 0xfffffe0000067810 */ /* 0x000fe20007ffe0ff */
[----:B------:R-:W-:-:S03]  /*0140*/  IMAD R9, R5, R9, R0 ;  /* 0x0000000905097224 */ /* 0x000fc600078e0200 */
[----:B------:R-:W-:Y:S02]  /*0150*/  I2FP.F32.S32 R6, R6 ;  /* 0x0000000600067245 */ /* 0x000fe40000201400 */
[----:B--2---:R-:W-:Y:S01]  /*0160*/  IADD3 R12, P0, PT, R2, 0x38, RZ ;  /* 0x00000038020c7810 */ /* 0x004fe20007f1e0ff */
[----:B------:R-:W-:-:S03]  /*0170*/  VIADD R2, R5, 0xfffffe00 ;  /* 0xfffffe0005027836 */ /* 0x000fc60000000000 */
[----:B------:R-:W-:Y:S02]  /*0180*/  IADD3.X R13, PT, PT, RZ, R3, RZ, P0, !PT ;  /* 0x00000003ff0d7210 */ /* 0x000fe400007fe4ff */
[----:B------:R-:W-:-:S07]  /*0190*/  I2FP.F32.S32 R2, R2 ;  /* 0x0000000200027245 */ /* 0x000fce0000201400 */
.L_x_30:
[----:B------:R-:W-:Y:S01]  /*01a0*/  MOV R4, R12 ;  /* 0x0000000c00047202 */ /* 0x000fe20000000f00 */
[----:B------:R-:W-:-:S05]  /*01b0*/  IMAD.MOV.U32 R5, RZ, RZ, R13 ;  /* 0x000000ffff057224 */ /* 0x000fca00078e000d */
[----:B------:R-:W2:Y:S04]  /*01c0*/  LDG.E R13, desc[UR6][R4.64+-0x28] ;  /* 0xffffd806040d7981 */ /* 0x000ea8000c1e1900 */
[----:B------:R-:W3:Y:S04]  /*01d0*/  LDG.E R15, desc[UR6][R4.64+-0x24] ;  /* 0xffffdc06040f7981 */ /* 0x000ee8000c1e1900 */
[----:B------:R-:W4:Y:S01]  /*01e0*/  LDG.E R3, desc[UR6][R4.64+-0x2c] ;  /* 0xffffd40604037981 */ /* 0x000f22000c1e1900 */
[----:B------:R-:W-:Y:S01]  /*01f0*/  UIADD3 UR4, UPT, UPT, UR4, 0x4, URZ ;  /* 0x0000000404047890 */ /* 0x000fe2000fffe0ff */
[----:B------:R-:W-:Y:S03]  /*0200*/  BSSY.RECONVERGENT B0, `(.L_x_0) ;  /* 0x000002b000007945 */ /* 0x000fe60003800200 */
[----:B------:R-:W-:Y:S01]  /*0210*/  UISETP.NE.AND UP0, UPT, UR4, 0x14, UPT ;  /* 0x000000140400788c */ /* 0x000fe2000bf05270 */
[----:B--2---:R-:W-:Y:S01]  /*0220*/  FADD R13, R6, -R13 ;  /* 0x8000000d060d7221 */ /* 0x004fe20000000000 */
[----:B---3--:R-:W-:-:S03]  /*0230*/  FADD R15, R2, -R15 ;  /* 0x8000000f020f7221 */ /* 0x008fc60000000000 */
[----:B------:R-:W-:Y:S01]  /*0240*/  FMUL R14, R13, R13 ;  /* 0x0000000d0d0e7220 */ /* 0x000fe20000400000 */
[----:B------:R-:W-:Y:S01]  /*0250*/  MOV R13, 0xd09502f9 ;  /* 0xd09502f9000d7802 */ /* 0x000fe20000000f00 */
[----:B------:R-:W-:Y:S01]  /*0260*/  FMUL R15, R15, R15 ;  /* 0x0000000f0f0f7220 */ /* 0x000fe20000400000 */
[----:B----4-:R-:W-:-:S03]  /*0270*/  FMUL R17, R3, R3 ;  /* 0x0000000303117220 */ /* 0x010fc60000400000 */
[----:B------:R-:W-:-:S05]  /*0280*/  FADD R12, R14, R15 ;  /* 0x0000000f0e0c7221 */ /* 0x000fca0000000000 */
[----:B------:R-:W-:-:S13]  /*0290*/  FSETP.GEU.AND P0, PT, R12, R17, PT ;  /* 0x000000110c00720b */ /* 0x000fda0003f0e000 */
[----:B------:R-:W-:Y:S05]  /*02a0*/  @P0 BRA `(.L_x_1) ;  /* 0x0000000000800947 */ /* 0x000fea0003800000 */
[----:B------:R-:W-:Y:S01]  /*02b0*/  FADD R0, -R14, R17 ;  /* 0x000000110e007221 */ /* 0x000fe20000000100 */
[----:B------:R-:W-:Y:S03]  /*02c0*/  BSSY.RECONVERGENT B1, `(.L_x_2) ;  /* 0x000000f000017945 */ /* 0x000fe60003800200 */
[----:B------:R-:W-:-:S04]  /*02d0*/  FADD R13, -R15, R0 ;  /* 0x000000000f0d7221 */ /* 0x000fc80000000100 */
[----:B------:R0:W1:Y:S01]  /*02e0*/  MUFU.RSQ R0, R13 ;  /* 0x0000000d00007308 */ /* 0x0000620000001400 */
[----:B------:R-:W-:-:S04]  /*02f0*/  IADD3 R12, PT, PT, R13, -0xd000000, RZ ;  /* 0xf30000000d0c7810 */ /* 0x000fc80007ffe0ff */
[----:B------:R-:W-:-:S13]  /*0300*/  ISETP.GT.U32.AND P0, PT, R12, 0x727fffff, PT ;  /* 0x727fffff0c00780c */ /* 0x000fda0003f04070 */
[----:B01----:R-:W-:Y:S05]  /*0310*/  @!P0 BRA `(.L_x_3) ;  /* 0x0000000000148947 */ /* 0x003fea0003800000 */
[----:B------:R-:W-:Y:S02]  /*0320*/  MOV R0, R13 ;  /* 0x0000000d00007202 */ /* 0x000fe40000000f00 */
[----:B------:R-:W-:-:S07]  /*0330*/  MOV R17, 0x350 ;  /* 0x0000035000117802 */ /* 0x000fce0000000f00 */
[----:B------:R-:W-:Y:S05]  /*0340*/  CALL.REL.NOINC `($__internal_0_$__cuda_sm20_sqrt_rn_f32_slowpath) ;  /* 0x0000000c005c7944 */ /* 0x000fea0003c00000 */
[----:B------:R-:W-:Y:S01]  /*0350*/  MOV R12, R0 ;  /* 0x00000000000c7202 */ /* 0x000fe20000000f00 */
[----:B------:R-:W-:Y:S06]  /*0360*/  BRA `(.L_x_4) ;  /* 0x0000000000107947 */ /* 0x000fec0003800000 */
.L_x_3:
[----:B------:R-:W-:Y:S01]  /*0370*/  FMUL.FTZ R12, R13, R0 ;  /* 0x000000000d0c7220 */ /* 0x000fe20000410000 */
[----:B------:R-:W-:-:S03]  /*0380*/  FMUL.FTZ R0, R0, 0.5 ;  /* 0x3f00000000007820 */ /* 0x000fc60000410000 */
[----:B------:R-:W-:-:S04]  /*0390*/  FFMA R13, -R12, R12, R13 ;  /* 0x0000000c0c0d7223 */ /* 0x000fc8000000010d */
[----:B------:R-:W-:-:S07]  /*03a0*/  FFMA R12, R13, R0, R12 ;  /* 0x000000000d0c7223 */ /* 0x000fce000000000c */
.L_x_4:
[----:B------:R-:W-:Y:S05]  /*03b0*/  BSYNC.RECONVERGENT B1 ;  /* 0x0000000000017941 */ /* 0x000fea0003800200 */
.L_x_2:
[----:B------:R-:W0:Y:S01]  /*03c0*/  MUFU.RCP R0, R3 ;  /* 0x0000000300007308 */ /* 0x000e220000001000 */
[----:B------:R-:W-:Y:S07]  /*03d0*/  BSSY.RECONVERGENT B1, `(.L_x_5) ;  /* 0x000000b000017945 */ /* 0x000fee0003800200 */
[----:B------:R-:W1:Y:S01]  /*03e0*/  FCHK P0, R12, R3 ;  /* 0x000000030c007302 */ /* 0x000e620000000000 */
[----:B0-----:R-:W-:-:S04]  /*03f0*/  FFMA R13, -R3, R0, 1 ;  /* 0x3f800000030d7423 */ /* 0x001fc80000000100 */
[----:B------:R-:W-:-:S04]  /*0400*/  FFMA R0, R0, R13, R0 ;  /* 0x0000000d00007223 */ /* 0x000fc80000000000 */
[----:B------:R-:W-:-:S04]  /*0410*/  FFMA R13, R0, R12, RZ ;  /* 0x0000000c000d7223 */ /* 0x000fc800000000ff */
[----:B------:R-:W-:-:S04]  /*0420*/  FFMA R14, -R3, R13, R12 ;  /* 0x0000000d030e7223 */ /* 0x000fc8000000010c */
[----:B------:R-:W-:Y:S01]  /*0430*/  FFMA R0, R0, R14, R13 ;  /* 0x0000000e00007223 */ /* 0x000fe2000000000d */
[----:B-1----:R-:W-:Y:S06]  /*0440*/  @!P0 BRA `(.L_x_6) ;  /* 0x00000000000c8947 */ /* 0x002fec0003800000 */
[----:B------:R-:W-:Y:S01]  /*0450*/  IMAD.MOV.U32 R0, RZ, RZ, R12 ;  /* 0x000000ffff007224 */ /* 0x000fe200078e000c */
[----:B------:R-:W-:-:S07]  /*0460*/  MOV R14, 0x480 ;  /* 0x00000480000e7802 */ /* 0x000fce0000000f00 */
[----:B------:R-:W-:Y:S05]  /*0470*/  CALL.REL.NOINC `($__internal_1_$__cuda_sm3x_div_rn_noftz_f32_slowpath) ;  /* 0x0000000c006c7944 */ /* 0x000fea0003c00000 */
.L_x_6:
[----:B------:R-:W-:Y:S05]  /*0480*/  BSYNC.RECONVERGENT B1 ;  /* 0x0000000000017941 */ /* 0x000fea0003800200 */
.L_x_5:
[----:B------:R-:W2:Y:S02]  /*0490*/  LDG.E R13, desc[UR6][R4.64+-0x20] ;  /* 0xffffe006040d7981 */ /* 0x000ea4000c1e1900 */
[----:B--2---:R-:W-:-:S07]  /*04a0*/  FADD R13, R13, R12 ;  /* 0x0000000c0d0d7221 */ /* 0x004fce0000000000 */
.L_x_1:
[----:B------:R-:W-:Y:S05]  /*04b0*/  BSYNC.RECONVERGENT B0 ;  /* 0x0000000000007941 */ /* 0x000fea0003800200 */
.L_x_0:
[----:B------:R-:W2:Y:S04]  /*04c0*/  LDG.E R21, desc[UR6][R4.64+-0xc] ;  /* 0xfffff40604157981 */ /* 0x000ea8000c1e1900 */
[----:B------:R-:W3:Y:S01]  /*04d0*/  LDG.E R23, desc[UR6][R4.64+-0x8] ;  /* 0xfffff80604177981 */ /* 0x000ee2000c1e1900 */
[----:B------:R-:W-:-:S03]  /*04e0*/  FSETP.GT.AND P0, PT, R13, R10, PT ;  /* 0x0000000a0d00720b */ /* 0x000fc60003f04000 */
[----:B------:R-:W4:Y:S10]  /*04f0*/  LDG.E R3, desc[UR6][R4.64+-0x10] ;  /* 0xfffff00604037981 */ /* 0x000f34000c1e1900 */
[----:B------:R-:W5:Y:S04]  /*0500*/  @P0 LDG.E R15, desc[UR6][R4.64+-0x38] ;  /* 0xffffc806040f0981 */ /* 0x000f68000c1e1900 */
[----:B------:R-:W5:Y:S04]  /*0510*/  @P0 LDG.E R17, desc[UR6][R4.64+-0x34] ;  /* 0xffffcc0604110981 */ /* 0x000f68000c1e1900 */
[----:B------:R-:W5:Y:S01]  /*0520*/  @P0 LDG.E R19, desc[UR6][R4.64+-0x30] ;  /* 0xffffd00604130981 */ /* 0x000f62000c1e1900 */
[----:B------:R-:W-:Y:S01]  /*0530*/  @P0 MOV R10, R13 ;  /* 0x0000000d000a0202 */ /* 0x000fe20000000f00 */
[----:B------:R-:W-:Y:S01]  /*0540*/  BSSY.RECONVERGENT B0, `(.L_x_7) ;  /* 0x000002d000007945 */ /* 0x000fe20003800200 */
[----:B------:R-:W-:-:S02]  /*0550*/  HFMA2 R13, -RZ, RZ, -36.65625, 4.5359134674072265625e-05 ;  /* 0xd09502f9ff0d7431 */ /* 0x000fc400000001ff */
[----:B--2---:R-:W-:Y:S01]  /*0560*/  FADD R21, R6, -R21 ;  /* 0x8000001506157221 */ /* 0x004fe20000000000 */
[----:B---3--:R-:W-:-:S03]  /*0570*/  FADD R23, R2, -R23 ;  /* 0x8000001702177221 */ /* 0x008fc60000000000 */
[----:B------:R-:W-:Y:S01]  /*0580*/  FMUL R21, R21, R21 ;  /* 0x0000001515157220 */ /* 0x000fe20000400000 */
[----:B------:R-:W-:Y:S01]  /*0590*/  FMUL R23, R23, R23 ;  /* 0x0000001717177220 */ /* 0x000fe20000400000 */
[----:B----4-:R-:W-:-:S03]  /*05a0*/  FMUL R14, R3, R3 ;  /* 0x00000003030e7220 */ /* 0x010fc60000400000 */
[----:B------:R-:W-:-:S05]  /*05b0*/  FADD R12, R21, R23 ;  /* 0x00000017150c7221 */ /* 0x000fca0000000000 */
[----:B------:R-:W-:Y:S01]  /*05c0*/  FSETP.GEU.AND P1, PT, R12, R14, PT ;  /* 0x0000000e0c00720b */ /* 0x000fe20003f2e000 */
[C---:B-----5:R-:W-:Y:S01]  /*05d0*/  @P0 FMUL R7, R0.reuse, R15 ;  /* 0x0000000f00070220 */ /* 0x060fe20000400000 */
[C---:B------:R-:W-:Y:S01]  /*05e0*/  @P0 FMUL R8, R0.reuse, R17 ;  /* 0x0000001100080220 */ /* 0x040fe20000400000 */
[----:B------:R-:W-:-:S10]  /*05f0*/  @P0 FMUL R11, R0, R19 ;  /* 0x00000013000b0220 */ /* 0x000fd40000400000 */
        /* <DEDUP_REMOVED lines=11> */
[----:B------:R-:W-:Y:S01]  /*06b0*/  IMAD.MOV.U32 R12, RZ, RZ, R0 ;  /* 0x000000ffff0c7224 */ /* 0x000fe200078e0000 */
[----:B------:R-:W-:Y:S06]  /*06c0*/  BRA `(.L_x_11) ;  /* 0x0000000000107947 */ /* 0x000fec0003800000 */
.L_x_10:
[----:B------:R-:W-:Y:S01]  /*06d0*/  FMUL.FTZ R12, R13, R0 ;  /* 0x000000000d0c7220 */ /* 0x000fe20000410000 */
[----:B------:R-:W-:-:S03]  /*06e0*/  FMUL.FTZ R0, R0, 0.5 ;  /* 0x3f00000000007820 */ /* 0x000fc60000410000 */
[----:B------:R-:W-:-:S04]  /*06f0*/  FFMA R13, -R12, R12, R13 ;  /* 0x0000000c0c0d7223 */ /* 0x000fc8000000010d */
[----:B------:R-:W-:-:S07]  /*0700*/  FFMA R12, R13, R0, R12 ;  /* 0x000000000d0c7223 */ /* 0x000fce000000000c */
.L_x_11:
[----:B------:R-:W-:Y:S05]  /*0710*/  BSYNC.RECONVERGENT B1 ;  /* 0x0000000000017941 */ /* 0x000fea0003800200 */
.L_x_9:
        /* <DEDUP_REMOVED lines=9> */
[----:B------:R-:W-:Y:S02]  /*07b0*/  MOV R0, R12 ;  /* 0x0000000c00007202 */ /* 0x000fe40000000f00 */
[----:B------:R-:W-:-:S07]  /*07c0*/  MOV R14, 0x7e0 ;  /* 0x000007e0000e7802 */ /* 0x000fce0000000f00 */
[----:B------:R-:W-:Y:S05]  /*07d0*/  CALL.REL.NOINC `($__internal_1_$__cuda_sm3x_div_rn_noftz_f32_slowpath) ;  /* 0x0000000800947944 */ /* 0x000fea0003c00000 */
.L_x_13:
[----:B------:R-:W-:Y:S05]  /*07e0*/  BSYNC.RECONVERGENT B1 ;  /* 0x0000000000017941 */ /* 0x000fea0003800200 */
.L_x_12:
[----:B------:R-:W2:Y:S02]  /*07f0*/  LDG.E R13, desc[UR6][R4.64+-0x4] ;  /* 0xfffffc06040d7981 */ /* 0x000ea4000c1e1900 */
[----:B--2---:R-:W-:-:S07]  /*0800*/  FADD R13, R13, R12 ;  /* 0x0000000c0d0d7221 */ /* 0x004fce0000000000 */
.L_x_8:
[----:B------:R-:W-:Y:S05]  /*0810*/  BSYNC.RECONVERGENT B0 ;  /* 0x0000000000007941 */ /* 0x000fea0003800200 */
.L_x_7:
        /* <DEDUP_REMOVED lines=28> */
[----:B------:R-:W-:Y:S01]  /*09e0*/  IMAD.MOV.U32 R0, RZ, RZ, R13 ;  /* 0x000000ffff007224 */ /* 0x000fe200078e000d */
[----:B------:R-:W-:-:S07]  /*09f0*/  MOV R17, 0xa10 ;  /* 0x00000a1000117802 */ /* 0x000fce0000000f00 */
[----:B------:R-:W-:Y:S05]  /*0a00*/  CALL.REL.NOINC `($__internal_0_$__cuda_sm20_sqrt_rn_f32_slowpath) ;  /* 0x0000000400ac7944 */ /* 0x000fea0003c00000 */
[----:B------:R-:W-:Y:S01]  /*0a10*/  MOV R12, R0 ;  /* 0x00000000000c7202 */ /* 0x000fe20000000f00 */
[----:B------:R-:W-:Y:S06]  /*0a20*/  BRA `(.L_x_18) ;  /* 0x0000000000107947 */ /* 0x000fec0003800000 */
.L_x_17:
[----:B------:R-:W-:Y:S01]  /*0a30*/  FMUL.FTZ R12, R13, R0 ;  /* 0x000000000d0c7220 */ /* 0x000fe20000410000 */
[----:B------:R-:W-:-:S03]  /*0a40*/  FMUL.FTZ R0, R0, 0.5 ;  /* 0x3f00000000007820 */ /* 0x000fc60000410000 */
[----:B------:R-:W-:-:S04]  /*0a50*/  FFMA R13, -R12, R12, R13 ;  /* 0x0000000c0c0d7223 */ /* 0x000fc8000000010d */
[----:B------:R-:W-:-:S07]  /*0a60*/  FFMA R12, R13, R0, R12 ;  /* 0x000000000d0c7223 */ /* 0x000fce000000000c */
.L_x_18:
[----:B------:R-:W-:Y:S05]  /*0a70*/  BSYNC.RECONVERGENT B1 ;  /* 0x0000000000017941 */ /* 0x000fea0003800200 */
.L_x_16:
        /* <DEDUP_REMOVED lines=12> */
.L_x_20:
[----:B------:R-:W-:Y:S05]  /*0b40*/  BSYNC.RECONVERGENT B1 ;  /* 0x0000000000017941 */ /* 0x000fea0003800200 */
.L_x_19:
[----:B------:R-:W2:Y:S02]  /*0b50*/  LDG.E R13, desc[UR6][R4.64+0x18] ;  /* 0x00001806040d7981 */ /* 0x000ea4000c1e1900 */
[----:B--2---:R-:W-:-:S07]  /*0b60*/  FADD R13, R13, R12 ;  /* 0x0000000c0d0d7221 */ /* 0x004fce0000000000 */
.L_x_15:
[----:B------:R-:W-:Y:S05]  /*0b70*/  BSYNC.RECONVERGENT B0 ;  /* 0x0000000000007941 */ /* 0x000fea0003800200 */
.L_x_14:
        /* <DEDUP_REMOVED lines=24> */
[----:B------:R-:W-:Y:S01]  /*0d00*/  VIADD R12, R13, 0xf3000000 ;  /* 0xf30000000d0c7836 */ /* 0x000fe20000000000 */
[----:B------:R0:W1:Y:S04]  /*0d10*/  MUFU.RSQ R0, R13 ;  /* 0x0000000d00007308 */ /* 0x0000680000001400 */
[----:B------:R-:W-:-:S13]  /*0d20*/  ISETP.GT.U32.AND P0, PT, R12, 0x727fffff, PT ;  /* 0x727fffff0c00780c */ /* 0x000fda0003f04070 */
[----:B01----:R-:W-:Y:S05]  /*0d30*/  @!P0 BRA `(.L_x_24) ;  /* 0x0000000000148947 */ /* 0x003fea0003800000 */
[----:B------:R-:W-:Y:S02]  /*0d40*/  MOV R0, R13 ;  /* 0x0000000d00007202 */ /* 0x000fe40000000f00 */
[----:B------:R-:W-:-:S07]  /*0d50*/  MOV R17, 0xd70 ;  /* 0x00000d7000117802 */ /* 0x000fce0000000f00 */
[----:B------:R-:W-:Y:S05]  /*0d60*/  CALL.REL.NOINC `($__internal_0_$__cuda_sm20_sqrt_rn_f32_slowpath) ;  /* 0x0000000000d47944 */ /* 0x000fea0003c00000 */
[----:B------:R-:W-:Y:S01]  /*0d70*/  MOV R12, R0 ;  /* 0x00000000000c7202 */ /* 0x000fe20000000f00 */
[----:B------:R-:W-:Y:S06]  /*0d80*/  BRA `(.L_x_25) ;  /* 0x0000000000107947 */ /* 0x000fec0003800000 */
.L_x_24:
[----:B------:R-:W-:Y:S01]  /*0d90*/  FMUL.FTZ R12, R13, R0 ;  /* 0x000000000d0c7220 */ /* 0x000fe20000410000 */
[----:B------:R-:W-:-:S03]  /*0da0*/  FMUL.FTZ R0, R0, 0.5 ;  /* 0x3f00000000007820 */ /* 0x000fc60000410000 */
[----:B------:R-:W-:-:S04]  /*0db0*/  FFMA R13, -R12, R12, R13 ;  /* 0x0000000c0c0d7223 */ /* 0x000fc8000000010d */
[----:B------:R-:W-:-:S07]  /*0dc0*/  FFMA R12, R13, R0, R12 ;  /* 0x000000000d0c7223 */ /* 0x000fce000000000c */
.L_x_25:
[----:B------:R-:W-:Y:S05]  /*0dd0*/  BSYNC.RECONVERGENT B1 ;  /* 0x0000000000017941 */ /* 0x000fea0003800200 */
.L_x_23:
        /* <DEDUP_REMOVED lines=12> */
.L_x_27:
[----:B------:R-:W-:Y:S05]  /*0ea0*/  BSYNC.RECONVERGENT B1 ;  /* 0x0000000000017941 */ /* 0x000fea0003800200 */
.L_x_26:
[----:B------:R-:W2:Y:S02]  /*0eb0*/  LDG.E R13, desc[UR6][R4.64+0x34] ;  /* 0x00003406040d7981 */ /* 0x000ea4000c1e1900 */
[----:B--2---:R-:W-:-:S07]  /*0ec0*/  FADD R13, R13, R12 ;  /* 0x0000000c0d0d7221 */ /* 0x004fce0000000000 */
.L_x_22:
[----:B------:R-:W-:Y:S05]  /*0ed0*/  BSYNC.RECONVERGENT B0 ;  /* 0x0000000000007941 */ /* 0x000fea0003800200 */
.L_x_21:
[----:B------:R-:W-:Y:S01]  /*0ee0*/  FSETP.GT.AND P0, PT, R13, R10, PT ;  /* 0x0000000a0d00720b */ /* 0x000fe20003f04000 */
[----:B------:R-:W-:-:S12]  /*0ef0*/  BSSY.RECONVERGENT B0, `(.L_x_28) ;  /* 0x0000009000007945 */ /* 0x000fd80003800200 */
[----:B------:R-:W-:Y:S05]  /*0f00*/  @!P0 BRA `(.L_x_29) ;  /* 0x00000000001c8947 */ /* 0x000fea0003800000 */
[----:B------:R-:W2:Y:S04]  /*0f10*/  LDG.E R7, desc[UR6][R4.64+0x1c] ;  /* 0x00001c0604077981 */ /* 0x000ea8000c1e1900 */
[----:B------:R-:W3:Y:S04]  /*0f20*/  LDG.E R3, desc[UR6][R4.64+0x20] ;  /* 0x0000200604037981 */ /* 0x000ee8000c1e1900 */
[----:B------:R-:W4:Y:S01]  /*0f30*/  LDG.E R11, desc[UR6][R4.64+0x24] ;  /* 0x00002406040b7981 */ /* 0x000f22000c1e1900 */
[----:B------:R-:W-:Y:S01]  /*0f40*/  MOV R10, R13 ;  /* 0x0000000d000a7202 */ /* 0x000fe20000000f00 */
[C---:B--2---:R-:W-:Y:S01]  /*0f50*/  FMUL R7, R0.reuse, R7 ;  /* 0x0000000700077220 */ /* 0x044fe20000400000 */
[C---:B---3--:R-:W-:Y:S01]  /*0f60*/  FMUL R8, R0.reuse, R3 ;  /* 0x0000000300087220 */ /* 0x048fe20000400000 */
[----:B----4-:R-:W-:-:S07]  /*0f70*/  FMUL R11, R0, R11 ;  /* 0x0000000b000b7220 */ /* 0x010fce0000400000 */
.L_x_29:
[----:B------:R-:W-:Y:S05]  /*0f80*/  BSYNC.RECONVERGENT B0 ;  /* 0x0000000000007941 */ /* 0x000fea0003800200 */
.L_x_28:
[----:B------:R-:W-:-:S05]  /*0f90*/  IADD3 R12, P0, PT, R4, 0x70, RZ ;  /* 0x00000070040c7810 */ /* 0x000fca0007f1e0ff */
[----:B------:R-:W-:Y:S01]  /*0fa0*/  IMAD.X R13, RZ, RZ, R5, P0 ;  /* 0x000000ffff0d7224 */ /* 0x000fe200000e0605 */
[----:B------:R-:W-:Y:S07]  /*0fb0*/  BRA.U UP0, `(.L_x_30) ;  /* 0xfffffff100787547 */ /* 0x000fee000b83ffff */
[----:B------:R-:W0:Y:S01]  /*0fc0*/  LDCU.64 UR8, c[0x0][0x380] ;  /* 0x00007000ff0877ac */ /* 0x000e220008000a00 */
[----:B------:R-:W-:Y:S01]  /*0fd0*/  FMUL R7, R7, 255 ;  /* 0x437f000007077820 */ /* 0x000fe20000400000 */
[----:B------:R-:W-:Y:S01]  /*0fe0*/  FMUL R11, R11, 255 ;  /* 0x437f00000b0b7820 */ /* 0x000fe20000400000 */
[----:B------:R-:W-:Y:S01]  /*0ff0*/  FMUL R8, R8, 255 ;  /* 0x437f000008087820 */ /* 0x000fe20000400000 */
[----:B------:R-:W-:Y:S01]  /*1000*/  SHF.L.U32 R9, R9, 0x2, RZ ;  /* 0x0000000209097819 */ /* 0x000fe200000006ff */
[----:B------:R-:W-:Y:S02]  /*1010*/  HFMA2 R0, -RZ, RZ, 0, 1.5199184417724609375e-05 ;  /* 0x000000ffff007431 */ /* 0x000fe400000001ff */
[----:B------:R-:W1:Y:S08]  /*1020*/  F2I.TRUNC.NTZ R7, R7 ;  /* 0x0000000700077305 */ /* 0x000e70000020f100 */
[----:B------:R-:W2:Y:S01]  /*1030*/  F2I.TRUNC.NTZ R5, R8 ;  /* 0x0000000800057305 */ /* 0x000ea2000020f100 */
[----:B0-----:R-:W-:-:S04]  /*1040*/  IADD3 R2, P0, PT, R9, UR8, RZ ;  /* 0x0000000809027c10 */ /* 0x001fc8000ff1e0ff */
[----:B------:R-:W-:-:S03]  /*1050*/  LEA.HI.X.SX32 R3, R9, UR9, 0x1, P0 ;  /* 0x0000000909037c11 */ /* 0x000fc600080f0eff */
[----:B------:R-:W0:Y:S02]  /*1060*/  F2I.TRUNC.NTZ R11, R11 ;  /* 0x0000000b000b7305 */ /* 0x000e24000020f100 */
[----:B-1----:R-:W-:Y:S04]  /*1070*/  STG.E.U8 desc[UR6][R2.64], R7 ;  /* 0x0000000702007986 */ /* 0x002fe8000c101106 */
[----:B--2---:R-:W-:Y:S04]  /*1080*/  STG.E.U8 desc[UR6][R2.64+0x1], R5 ;  /* 0x0000010502007986 */ /* 0x004fe8000c101106 */
[----:B------:R-:W-:Y:S04]  /*1090*/  STG.E.U8 desc[UR6][R2.64+0x3], R0 ;  /* 0x0000030002007986 */ /* 0x000fe8000c101106 */
[----:B0-----:R-:W-:Y:S01]  /*10a0*/  STG.E.U8 desc[UR6][R2.64+0x2], R11 ;  /* 0x0000020b02007986 */ /* 0x001fe2000c101106 */
[----:B------:R-:W-:Y:S05]  /*10b0*/  EXIT ;  /* 0x000000000000794d */ /* 0x000fea0003800000 */
        .weak           $__internal_0_$__cuda_sm20_sqrt_rn_f32_slowpath
        .type           $__internal_0_$__cuda_sm20_sqrt_rn_f32_slowpath,@function
        .size           $__internal_0_$__cuda_sm20_sqrt_rn_f32_slowpath,($__internal_1_$__cuda_sm3x_div_rn_noftz_f32_slowpath - $__internal_0_$__cuda_sm20_sqrt_rn_f32_slowpath)
$__internal_0_$__cuda_sm20_sqrt_rn_f32_slowpath:
[----:B------:R-:W-:-:S13]  /*10c0*/  LOP3.LUT P0, RZ, R0, 0x7fffffff, RZ, 0xc0, !PT ;  /* 0x7fffffff00ff7812 */ /* 0x000fda000780c0ff */
[----:B------:R-:W-:Y:S01]  /*10d0*/  @!P0 MOV R12, R0 ;  /* 0x00000000000c8202 */ /* 0x000fe20000000f00 */
[----:B------:R-:W-:Y:S06]  /*10e0*/  @!P0 BRA `(.L_x_31) ;  /* 0x0000000000408947 */ /* 0x000fec0003800000 */
[----:B------:R-:W-:-:S13]  /*10f0*/  FSETP.GEU.FTZ.AND P0, PT, R0, RZ, PT ;  /* 0x000000ff0000720b */ /* 0x000fda0003f1e000 */
[----:B------:R-:W-:Y:S01]  /*1100*/  @!P0 MOV R12, 0x7fffffff ;  /* 0x7fffffff000c8802 */ /* 0x000fe20000000f00 */
[----:B------:R-:W-:Y:S06]  /*1110*/  @!P0 BRA `(.L_x_31) ;  /* 0x0000000000348947 */ /* 0x000fec0003800000 */
[----:B------:R-:W-:-:S13]  /*1120*/  FSETP.GTU.FTZ.AND P0, PT, |R0|, +INF , PT ;  /* 0x7f8000000000780b */ /* 0x000fda0003f1c200 */
[----:B------:R-:W-:Y:S01]  /*1130*/  @P0 FADD.FTZ R12, R0, 1 ;  /* 0x3f800000000c0421 */ /* 0x000fe20000010000 */
[----:B------:R-:W-:Y:S06]  /*1140*/  @P0 BRA `(.L_x_31) ;  /* 0x0000000000280947 */ /* 0x000fec0003800000 */
[----:B------:R-:W-:-:S13]  /*1150*/  FSETP.NEU.FTZ.AND P0, PT, |R0|, +INF , PT ;  /* 0x7f8000000000780b */ /* 0x000fda0003f1d200 */
[----:B------:R-:W-:-:S04]  /*1160*/  @P0 FFMA R13, R0, 1.84467440737095516160e+19, RZ ;  /* 0x5f800000000d0823 */ /* 0x000fc800000000ff */
[----:B------:R-:W0:Y:S02]  /*1170*/  @P0 MUFU.RSQ R12, R13 ;  /* 0x0000000d000c0308 */ /* 0x000e240000001400 */
[----:B0-----:R-:W-:Y:S01]  /*1180*/  @P0 FMUL.FTZ R14, R13, R12 ;  /* 0x0000000c0d0e0220 */ /* 0x001fe20000410000 */
[----:B------:R-:W-:Y:S01]  /*1190*/  @P0 FMUL.FTZ R16, R12, 0.5 ;  /* 0x3f0000000c100820 */ /* 0x000fe20000410000 */
[----:B------:R-:W-:Y:S02]  /*11a0*/  @!P0 IMAD.MOV.U32 R12, RZ, RZ, R0 ;  /* 0x000000ffff0c8224 */ /* 0x000fe400078e0000 */
[----:B------:R-:W-:-:S04]  /*11b0*/  @P0 FADD.FTZ R15, -R14, -RZ ;  /* 0x800000ff0e0f0221 */ /* 0x000fc80000010100 */
[----:B------:R-:W-:-:S04]  /*11c0*/  @P0 FFMA R15, R14, R15, R13 ;  /* 0x0000000f0e0f0223 */ /* 0x000fc8000000000d */
[----:B------:R-:W-:-:S04]  /*11d0*/  @P0 FFMA R15, R15, R16, R14 ;  /* 0x000000100f0f0223 */ /* 0x000fc8000000000e */
[----:B------:R-:W-:-:S07]  /*11e0*/  @P0 FMUL.FTZ R12, R15, 2.3283064365386962891e-10 ;  /* 0x2f8000000f0c0820 */ /* 0x000fce0000410000 */
.L_x_31:
[----:B------:R-:W-:Y:S01]  /*11f0*/  HFMA2 R13, -RZ, RZ, 0, 0 ;  /* 0x00000000ff0d7431 */ /* 0x000fe200000001ff */
[----:B------:R-:W-:Y:S02]  /*1200*/  MOV R0, R12 ;  /* 0x0000000c00007202 */ /* 0x000fe40000000f00 */
[----:B------:R-:W-:-:S04]  /*1210*/  MOV R12, R17 ;  /* 0x00000011000c7202 */ /* 0x000fc80000000f00 */
[----:B------:R-:W-:Y:S05]  /*1220*/  RET.REL.NODEC R12 `(_Z18ray_tracing_kernelPh) ;  /* 0xffffffec0c747950 */ /* 0x000fea0003c3ffff */
        .weak           $__internal_1_$__cuda_sm3x_div_rn_noftz_f32_slowpath
        .type           $__internal_1_$__cuda_sm3x_div_rn_noftz_f32_slowpath,@function
        .size           $__internal_1_$__cuda_sm3x_div_rn_noftz_f32_slowpath,(.L_x_45 - $__internal_1_$__cuda_sm3x_div_rn_noftz_f32_slowpath)
$__internal_1_$__cuda_sm3x_div_rn_noftz_f32_slowpath:
[----:B------:R-:W-:Y:S01]  /*1230*/  SHF.R.U32.HI R13, RZ, 0x17, R3 ;  /* 0x00000017ff0d7819 */ /* 0x000fe20000011603 */
[----:B------:R-:W-:Y:S01]  /*1240*/  BSSY.RECONVERGENT B2, `(.L_x_32) ;  /* 0x0000062000027945 */ /* 0x000fe20003800200 */
[----:B------:R-:W-:Y:S02]  /*1250*/  SHF.R.U32.HI R15, RZ, 0x17, R0 ;  /* 0x00000017ff0f7819 */ /* 0x000fe40000011600 */
[----:B------:R-:W-:Y:S02]  /*1260*/  LOP3.LUT R13, R13, 0xff, RZ, 0xc0, !PT ;  /* 0x000000ff0d0d7812 */ /* 0x000fe400078ec0ff */
[----:B------:R-:W-:Y:S02]  /*1270*/  LOP3.LUT R18, R15, 0xff, RZ, 0xc0, !PT ;  /* 0x000000ff0f127812 */ /* 0x000fe400078ec0ff */
[----:B------:R-:W-:-:S03]  /*1280*/  IADD3 R17, PT, PT, R13, -0x1, RZ ;  /* 0xffffffff0d117810 */ /* 0x000fc60007ffe0ff */
[----:B------:R-:W-:Y:S01]  /*1290*/  VIADD R16, R18, 0xffffffff ;  /* 0xffffffff12107836 */ /* 0x000fe20000000000 */
[----:B------:R-:W-:-:S04]  /*12a0*/  ISETP.GT.U32.AND P0, PT, R17, 0xfd, PT ;  /* 0x000000fd1100780c */ /* 0x000fc80003f04070 */
[----:B------:R-:W-:-:S13]  /*12b0*/  ISETP.GT.U32.OR P0, PT, R16, 0xfd, P0 ;  /* 0x000000fd1000780c */ /* 0x000fda0000704470 */
[----:B------:R-:W-:Y:S01]  /*12c0*/  @!P0 MOV R15, RZ ;  /* 0x000000ff000f8202 */ /* 0x000fe20000000f00 */
[----:B------:R-:W-:Y:S06]  /*12d0*/  @!P0 BRA `(.L_x_33) ;  /* 0x00000000005c8947 */ /* 0x000fec0003800000 */
[----:B------:R-:W-:Y:S02]  /*12e0*/  FSETP.GTU.FTZ.AND P0, PT, |R0|, +INF , PT ;  /* 0x7f8000000000780b */ /* 0x000fe40003f1c200 */
[----:B------:R-:W-:-:S04]  /*12f0*/  FSETP.GTU.FTZ.AND P1, PT, |R3|, +INF , PT ;  /* 0x7f8000000300780b */ /* 0x000fc80003f3c200 */
[----:B------:R-:W-:-:S13]  /*1300*/  PLOP3.LUT P0, PT, P0, P1, PT, 0xf8, 0x8f ;  /* 0x00000000008f781c */ /* 0x000fda0000703f70 */
[----:B------:R-:W-:Y:S05]  /*1310*/  @P0 BRA `(.L_x_34) ;  /* 0x00000004004c0947 */ /* 0x000fea0003800000 */
[----:B------:R-:W-:-:S13]  /*1320*/  LOP3.LUT P0, RZ, R3, 0x7fffffff, R0, 0xc8, !PT ;  /* 0x7fffffff03ff7812 */ /* 0x000fda000780c800 */
[----:B------:R-:W-:Y:S05]  /*1330*/  @!P0 BRA `(.L_x_35) ;  /* 0x00000004003c8947 */ /* 0x000fea0003800000 */
[C---:B------:R-:W-:Y:S02]  /*1340*/  FSETP.NEU.FTZ.AND P2, PT, |R0|.reuse, +INF , PT ;  /* 0x7f8000000000780b */ /* 0x040fe40003f5d200 */
[----:B------:R-:W-:Y:S02]  /*1350*/  FSETP.NEU.FTZ.AND P1, PT, |R3|, +INF , PT ;  /* 0x7f8000000300780b */ /* 0x000fe40003f3d200 */
[----:B------:R-:W-:-:S11]  /*1360*/  FSETP.NEU.FTZ.AND P0, PT, |R0|, +INF , PT ;  /* 0x7f8000000000780b */ /* 0x000fd60003f1d200 */
[----:B------:R-:W-:Y:S05]  /*1370*/  @!P1 BRA !P2, `(.L_x_35) ;  /* 0x00000004002c9947 */ /* 0x000fea0005000000 */
[----:B------:R-:W-:-:S04]  /*1380*/  LOP3.LUT P2, RZ, R0, 0x7fffffff, RZ, 0xc0, !PT ;  /* 0x7fffffff00ff7812 */ /* 0x000fc8000784c0ff */
[----:B------:R-:W-:-:S13]  /*1390*/  PLOP3.LUT P1, PT, P1, P2, PT, 0x2f, 0xf2 ;  /* 0x0000000000f2781c */ /* 0x000fda0000f24577 */
[----:B------:R-:W-:Y:S05]  /*13a0*/  @P1 BRA `(.L_x_36) ;  /* 0x0000000400181947 */ /* 0x000fea0003800000 */
[----:B------:R-:W-:-:S04]  /*13b0*/  LOP3.LUT P1, RZ, R3, 0x7fffffff, RZ, 0xc0, !PT ;  /* 0x7fffffff03ff7812 */ /* 0x000fc8000782c0ff */
[----:B------:R-:W-:-:S13]  /*13c0*/  PLOP3.LUT P0, PT, P0, P1, PT, 0x2f, 0xf2 ;  /* 0x0000000000f2781c */ /* 0x000fda0000702577 */
[----:B------:R-:W-:Y:S05]  /*13d0*/  @P0 BRA `(.L_x_37) ;  /* 0x0000000400000947 */ /* 0x000fea0003800000 */
[----:B------:R-:W-:Y:S02]  /*13e0*/  ISETP.GE.AND P0, PT, R16, RZ, PT ;  /* 0x000000ff1000720c */ /* 0x000fe40003f06270 */
[----:B------:R-:W-:-:S11]  /*13f0*/  ISETP.GE.AND P1, PT, R17, RZ, PT ;  /* 0x000000ff1100720c */ /* 0x000fd60003f26270 */
[----:B------:R-:W-:Y:S01]  /*1400*/  @P0 MOV R15, RZ ;  /* 0x000000ff000f0202 */ /* 0x000fe20000000f00 */
[----:B------:R-:W-:Y:S01]  /*1410*/  @!P0 FFMA R0, R0, 1.84467440737095516160e+19, RZ ;  /* 0x5f80000000008823 */ /* 0x000fe200000000ff */
[----:B------:R-:W-:Y:S01]  /*1420*/  @!P0 MOV R15, 0xffffffc0 ;  /* 0xffffffc0000f8802 */ /* 0x000fe20000000f00 */
[----:B------:R-:W-:-:S03]  /*1430*/  @!P1 FFMA R3, R3, 1.84467440737095516160e+19, RZ ;  /* 0x5f80000003039823 */ /* 0x000fc600000000ff */
[----:B------:R-:W-:-:S07]  /*1440*/  @!P1 IADD3 R15, PT, PT, R15, 0x40, RZ ;  /* 0x000000400f0f9810 */ /* 0x000fce0007ffe0ff */
.L_x_33:
[----:B------:R-:W-:Y:S01]  /*1450*/  LEA R16, R13, 0xc0800000, 0x17 ;  /* 0xc08000000d107811 */ /* 0x000fe200078eb8ff */
[----:B------:R-:W-:Y:S01]  /*1460*/  BSSY.RECONVERGENT B3, `(.L_x_38) ;  /* 0x0000036000037945 */ /* 0x000fe20003800200 */
[----:B------:R-:W-:-:S03]  /*1470*/  IADD3 R18, PT, PT, R18, -0x7f, RZ ;  /* 0xffffff8112127810 */ /* 0x000fc60007ffe0ff */
[----:B------:R-:W-:Y:S02]  /*1480*/  IMAD.IADD R19, R3, 0x1, -R16 ;  /* 0x0000000103137824 */ /* 0x000fe400078e0a10 */
[C---:B------:R-:W-:Y:S01]  /*1490*/  IMAD R0, R18.reuse, -0x800000, R0 ;  /* 0xff80000012007824 */ /* 0x040fe200078e0200 */
[----:B------:R-:W-:Y:S01]  /*14a0*/  IADD3 R18, PT, PT, R18, 0x7f, -R13 ;  /* 0x0000007f12127810 */ /* 0x000fe20007ffe80d */
[----:B------:R-:W0:Y:S01]  /*14b0*/  MUFU.RCP R3, R19 ;  /* 0x0000001300037308 */ /* 0x000e220000001000 */
[----:B------:R-:W-:Y:S02]  /*14c0*/  FADD.FTZ R17, -R19, -RZ ;  /* 0x800000ff13117221 */ /* 0x000fe40000010100 */
[----:B------:R-:W-:Y:S02]  /*14d0*/  IADD3 R18, PT, PT, R18, R15, RZ ;  /* 0x0000000f12127210 */ /* 0x000fe40007ffe0ff */
[----:B0-----:R-:W-:-:S04]  /*14e0*/  FFMA R16, R3, R17, 1 ;  /* 0x3f80000003107423 */ /* 0x001fc80000000011 */
[----:B------:R-:W-:-:S04]  /*14f0*/  FFMA R3, R3, R16, R3 ;  /* 0x0000001003037223 */ /* 0x000fc80000000003 */
[----:B------:R-:W-:-:S04]  /*1500*/  FFMA R16, R0, R3, RZ ;  /* 0x0000000300107223 */ /* 0x000fc800000000ff */
[----:B------:R-:W-:-:S04]  /*1510*/  FFMA R20, R17, R16, R0 ;  /* 0x0000001011147223 */ /* 0x000fc80000000000 */
[----:B------:R-:W-:-:S04]  /*1520*/  FFMA R16, R3, R20, R16 ;  /* 0x0000001403107223 */ /* 0x000fc80000000010 */
[----:B------:R-:W-:-:S04]  /*1530*/  FFMA R17, R17, R16, R0 ;  /* 0x0000001011117223 */ /* 0x000fc80000000000 */
[----:B------:R-:W-:-:S05]  /*1540*/  FFMA R0, R3, R17, R16 ;  /* 0x0000001103007223 */ /* 0x000fca0000000010 */
[----:B------:R-:W-:-:S04]  /*1550*/  SHF.R.U32.HI R13, RZ, 0x17, R0 ;  /* 0x00000017ff0d7819 */ /* 0x000fc80000011600 */
[----:B------:R-:W-:-:S04]  /*1560*/  LOP3.LUT R13, R13, 0xff, RZ, 0xc0, !PT ;  /* 0x000000ff0d0d7812 */ /* 0x000fc800078ec0ff */
[----:B------:R-:W-:-:S04]  /*1570*/  IADD3 R19, PT, PT, R13, R18, RZ ;  /* 0x000000120d137210 */ /* 0x000fc80007ffe0ff */
[----:B------:R-:W-:-:S04]  /*1580*/  IADD3 R13, PT, PT, R19, -0x1, RZ ;  /* 0xffffffff130d7810 */ /* 0x000fc80007ffe0ff */
[----:B------:R-:W-:-:S13]  /*1590*/  ISETP.GE.U32.AND P0, PT, R13, 0xfe, PT ;  /* 0x000000fe0d00780c */ /* 0x000fda0003f06070 */
[----:B------:R-:W-:Y:S05]  /*15a0*/  @!P0 BRA `(.L_x_39) ;  /* 0x0000000000808947 */ /* 0x000fea0003800000 */
[----:B------:R-:W-:-:S13]  /*15b0*/  ISETP.GT.AND P0, PT, R19, 0xfe, PT ;  /* 0x000000fe1300780c */ /* 0x000fda0003f04270 */
[----:B------:R-:W-:Y:S05]  /*15c0*/  @P0 BRA `(.L_x_40) ;  /* 0x00000000006c0947 */ /* 0x000fea0003800000 */
[----:B------:R-:W-:-:S13]  /*15d0*/  ISETP.GE.AND P0, PT, R19, 0x1, PT ;  /* 0x000000011300780c */ /* 0x000fda0003f06270 */
[----:B------:R-:W-:Y:S05]  /*15e0*/  @P0 BRA `(.L_x_41) ;  /* 0x0000000000740947 */ /* 0x000fea0003800000 */
[----:B------:R-:W-:Y:S02]  /*15f0*/  ISETP.GE.AND P0, PT, R19, -0x18, PT ;  /* 0xffffffe81300780c */ /* 0x000fe40003f06270 */
[----:B------:R-:W-:-:S11]  /*1600*/  LOP3.LUT R0, R0, 0x80000000, RZ, 0xc0, !PT ;  /* 0x8000000000007812 */ /* 0x000fd600078ec0ff */
[----:B------:R-:W-:Y:S05]  /*1610*/  @!P0 BRA `(.L_x_41) ;  /* 0x0000000000688947 */ /* 0x000fea0003800000 */
[-CC-:B------:R-:W-:Y:S01]  /*1620*/  FFMA.RZ R13, R3, R17.reuse, R16.reuse ;  /* 0x00000011030d7223 */ /* 0x180fe2000000c010 */
[C---:B------:R-:W-:Y:S01]  /*1630*/  VIADD R18, R19.reuse, 0x20 ;  /* 0x0000002013127836 */ /* 0x040fe20000000000 */
[C---:B------:R-:W-:Y:S02]  /*1640*/  ISETP.NE.AND P2, PT, R19.reuse, RZ, PT ;  /* 0x000000ff1300720c */ /* 0x040fe40003f45270 */
[----:B------:R-:W-:Y:S02]  /*1650*/  ISETP.NE.AND P1, PT, R19, RZ, PT ;  /* 0x000000ff1300720c */ /* 0x000fe40003f25270 */
[----:B------:R-:W-:Y:S01]  /*1660*/  LOP3.LUT R15, R13, 0x7fffff, RZ, 0xc0, !PT ;  /* 0x007fffff0d0f7812 */ /* 0x000fe200078ec0ff */
[CCC-:B------:R-:W-:Y:S01]  /*1670*/  FFMA.RP R13, R3.reuse, R17.reuse, R16.reuse ;  /* 0x00000011030d7223 */ /* 0x1c0fe20000008010 */
[----:B------:R-:W-:Y:S01]  /*1680*/  FFMA.RM R16, R3, R17, R16 ;  /* 0x0000001103107223 */ /* 0x000fe20000004010 */
[----:B------:R-:W-:Y:S02]  /*1690*/  IADD3 R3, PT, PT, -R19, RZ, RZ ;  /* 0x000000ff13037210 */ /* 0x000fe40007ffe1ff */
[----:B------:R-:W-:-:S02]  /*16a0*/  LOP3.LUT R15, R15, 0x800000, RZ, 0xfc, !PT ;  /* 0x008000000f0f7812 */ /* 0x000fc400078efcff */
[----:B------:R-:W-:Y:S02]  /*16b0*/  FSETP.NEU.FTZ.AND P0, PT, R13, R16, PT ;  /* 0x000000100d00720b */ /* 0x000fe40003f1d000 */
[----:B------:R-:W-:Y:S02]  /*16c0*/  SHF.L.U32 R18, R15, R18, RZ ;  /* 0x000000120f127219 */ /* 0x000fe400000006ff */
[----:B------:R-:W-:Y:S02]  /*16d0*/  SEL R16, R3, RZ, P2 ;  /* 0x000000ff03107207 */ /* 0x000fe40001000000 */
[----:B------:R-:W-:Y:S02]  /*16e0*/  ISETP.NE.AND P1, PT, R18, RZ, P1 ;  /* 0x000000ff1200720c */ /* 0x000fe40000f25270 */
[----:B------:R-:W-:Y:S02]  /*16f0*/  SHF.R.U32.HI R16, RZ, R16, R15 ;  /* 0x00000010ff107219 */ /* 0x000fe4000001160f */
[----:B------:R-:W-:-:S02]  /*1700*/  PLOP3.LUT P0, PT, P0, P1, PT, 0xf8, 0x8f ;  /* 0x00000000008f781c */ /* 0x000fc40000703f70 */
[----:B------:R-:W-:Y:S02]  /*1710*/  SHF.R.U32.HI R18, RZ, 0x1, R16 ;  /* 0x00000001ff127819 */ /* 0x000fe40000011610 */
[----:B------:R-:W-:-:S04]  /*1720*/  SEL R3, RZ, 0x1, !P0 ;  /* 0x00000001ff037807 */ /* 0x000fc80004000000 */
[----:B------:R-:W-:-:S04]  /*1730*/  LOP3.LUT R3, R3, 0x1, R18, 0xf8, !PT ;  /* 0x0000000103037812 */ /* 0x000fc800078ef812 */
[----:B------:R-:W-:-:S04]  /*1740*/  LOP3.LUT R3, R3, R16, RZ, 0xc0, !PT ;  /* 0x0000001003037212 */ /* 0x000fc800078ec0ff */
[----:B------:R-:W-:-:S04]  /*1750*/  IADD3 R3, PT, PT, R18, R3, RZ ;  /* 0x0000000312037210 */ /* 0x000fc80007ffe0ff */
[----:B------:R-:W-:Y:S01]  /*1760*/  LOP3.LUT R0, R3, R0, RZ, 0xfc, !PT ;  /* 0x0000000003007212 */ /* 0x000fe200078efcff */
[----:B------:R-:W-:Y:S06]  /*1770*/  BRA `(.L_x_41) ;  /* 0x0000000000107947 */ /* 0x000fec0003800000 */
.L_x_40:
[----:B------:R-:W-:-:S04]  /*1780*/  LOP3.LUT R0, R0, 0x80000000, RZ, 0xc0, !PT ;  /* 0x8000000000007812 */ /* 0x000fc800078ec0ff */
[----:B------:R-:W-:Y:S01]  /*1790*/  LOP3.LUT R0, R0, 0x7f800000, RZ, 0xfc, !PT ;  /* 0x7f80000000007812 */ /* 0x000fe200078efcff */
[----:B------:R-:W-:Y:S06]  /*17a0*/  BRA `(.L_x_41) ;  /* 0x0000000000047947 */ /* 0x000fec0003800000 */
.L_x_39:
[----:B------:R-:W-:-:S07]  /*17b0*/  LEA R0, R18, R0, 0x17 ;  /* 0x0000000012007211 */ /* 0x000fce00078eb8ff */
.L_x_41:
[----:B------:R-:W-:Y:S05]  /*17c0*/  BSYNC.RECONVERGENT B3 ;  /* 0x0000000000037941 */ /* 0x000fea0003800200 */
.L_x_38:
[----:B------:R-:W-:Y:S05]  /*17d0*/  BRA `(.L_x_42) ;  /* 0x0000000000207947 */ /* 0x000fea0003800000 */
.L_x_37:
[----:B------:R-:W-:-:S04]  /*17e0*/  LOP3.LUT R0, R3, 0x80000000, R0, 0x48, !PT ;  /* 0x8000000003007812 */ /* 0x000fc800078e4800 */
[----:B------:R-:W-:Y:S01]  /*17f0*/  LOP3.LUT R0, R0, 0x7f800000, RZ, 0xfc, !PT ;  /* 0x7f80000000007812 */ /* 0x000fe200078efcff */
[----:B------:R-:W-:Y:S06]  /*1800*/  BRA `(.L_x_42) ;  /* 0x0000000000147947 */ /* 0x000fec0003800000 */
.L_x_36:
[----:B------:R-:W-:Y:S01]  /*1810*/  LOP3.LUT R0, R3, 0x80000000, R0, 0x48, !PT ;  /* 0x8000000003007812 */ /* 0x000fe200078e4800 */
[----:B------:R-:W-:Y:S06]  /*1820*/  BRA `(.L_x_42) ;  /* 0x00000000000c7947 */ /* 0x000fec0003800000 */
.L_x_35:
[----:B------:R-:W0:Y:S01]  /*1830*/  MUFU.RSQ R0, -QNAN ;  /* 0xffc0000000007908 */ /* 0x000e220000001400 */
[----:B------:R-:W-:Y:S05]  /*1840*/  BRA `(.L_x_42) ;  /* 0x0000000000047947 */ /* 0x000fea0003800000 */
.L_x_34:
[----:B------:R-:W-:-:S07]  /*1850*/  FADD.FTZ R0, R0, R3 ;  /* 0x0000000300007221 */ /* 0x000fce0000010000 */
.L_x_42:
[----:B------:R-:W-:Y:S05]  /*1860*/  BSYNC.RECONVERGENT B2 ;  /* 0x0000000000027941 */ /* 0x000fea0003800200 */
.L_x_32:
[----:B------:R-:W-:-:S04]  /*1870*/  HFMA2 R15, -RZ, RZ, 0, 0 ;  /* 0x00000000ff0f7431 */ /* 0x000fc800000001ff */
[----:B0-----:R-:W-:Y:S05]  /*1880*/  RET.REL.NODEC R14 `(_Z18ray_tracing_kernelPh) ;  /* 0xffffffe40edc7950 */ /* 0x001fea0003c3ffff */
.L_x_43:
[----:B------:R-:W-:-:S00]  /*1890*/  BRA `(.L_x_43) ;  /* 0xfffffffc00fc7947 */ /* 0x000fc0000383ffff */
[----:B------:R-:W-:-:S00]  /*18a0*/  NOP ;  /* 0x0000000000007918 */ /* 0x000fc00000000000 */
        /* <DEDUP_REMOVED lines=13> */
.L_x_45:


//--------------------- .nv.shared.reserved.0     --------------------------
	.section	.nv.shared.reserved.0,"aw",@nobits
	.weak		__nv_reservedSMEM_offset_0_alias
	.size		__nv_reservedSMEM_offset_0_alias, 0, 64
	.other		__nv_reservedSMEM_offset_0_alias,@"STO_CUDA_RESERVED_SHARED STV_DEFAULT"
__nv_reservedSMEM_offset_0_alias:
	.zero		0
	.zero		64


//--------------------- .nv.global                --------------------------
	.section	.nv.global,"aw",@nobits
	.align	8
.nv.global:
	.type		d_spheres,@object
	.size		d_spheres,(.L_0 - d_spheres)
d_spheres:
	.zero		8
.L_0:


//--------------------- .nv.constant0._Z18ray_tracing_kernelPh --------------------------
	.section	.nv.constant0._Z18ray_tracing_kernelPh,"a",@progbits
	.sectionflags	@""
	.align	4
.nv.constant0._Z18ray_tracing_kernelPh:
	.zero		904


//--------------------- SYMBOLS --------------------------

	.type		.nv.reservedSmem.offset0,@object
	.size		.nv.reservedSmem.offset0,0x4
